//
// Generated by NVIDIA NVVM Compiler
//
// Compiler Build ID: CL-36424714
// Cuda compilation tools, release 13.0, V13.0.88
// Based on NVVM 20.0.0
//

.version 9.0
.target sm_100
.address_size 64

	// .globl	_Z7VecMultPfS_S_iii

.visible .entry _Z7VecMultPfS_S_iii(
	.param .u64 .ptr .align 1 _Z7VecMultPfS_S_iii_param_0,
	.param .u64 .ptr .align 1 _Z7VecMultPfS_S_iii_param_1,
	.param .u64 .ptr .align 1 _Z7VecMultPfS_S_iii_param_2,
	.param .u32 _Z7VecMultPfS_S_iii_param_3,
	.param .u32 _Z7VecMultPfS_S_iii_param_4,
	.param .u32 _Z7VecMultPfS_S_iii_param_5
)
{
	.reg .pred 	%p<13>;
	.reg .b32 	%r<40>;
	.reg .b32 	%f<68>;
	.reg .b64 	%rd<53>;

	ld.param.u64 	%rd7, [_Z7VecMultPfS_S_iii_param_0];
	ld.param.u64 	%rd8, [_Z7VecMultPfS_S_iii_param_1];
	ld.param.u64 	%rd6, [_Z7VecMultPfS_S_iii_param_2];
	ld.param.u32 	%r18, [_Z7VecMultPfS_S_iii_param_4];
	ld.param.u32 	%r19, [_Z7VecMultPfS_S_iii_param_5];
	cvta.to.global.u64 	%rd1, %rd8;
	cvta.to.global.u64 	%rd2, %rd7;
	mov.u32 	%r20, %ctaid.y;
	mov.u32 	%r21, %ntid.y;
	mov.u32 	%r22, %tid.y;
	mad.lo.s32 	%r1, %r20, %r21, %r22;
	mov.u32 	%r23, %ctaid.x;
	mov.u32 	%r24, %ntid.x;
	mov.u32 	%r25, %tid.x;
	mad.lo.s32 	%r2, %r23, %r24, %r25;
	setp.gt.u32 	%p1, %r1, 3;
	setp.gt.s32 	%p2, %r2, 4;
	or.pred  	%p3, %p1, %p2;
	@%p3 bra 	$L__BB0_14;
	setp.lt.s32 	%p4, %r18, 1;
	mov.f32 	%f67, 0f00000000;
	@%p4 bra 	$L__BB0_13;
	mul.lo.s32 	%r3, %r18, %r1;
	and.b32  	%r4, %r18, 7;
	setp.lt.u32 	%p5, %r18, 8;
	mov.f32 	%f67, 0f00000000;
	mov.b32 	%r38, 0;
	@%p5 bra 	$L__BB0_5;
	and.b32  	%r38, %r18, 2147483640;
	neg.s32 	%r36, %r38;
	shl.b32 	%r7, %r19, 3;
	mul.wide.u32 	%rd9, %r3, 4;
	add.s64 	%rd10, %rd9, %rd2;
	add.s64 	%rd52, %rd10, 16;
	mov.f32 	%f67, 0f00000000;
	mul.wide.s32 	%rd13, %r19, 4;
	mov.u32 	%r35, %r2;
$L__BB0_4:
	.pragma "nounroll";
	ld.global.f32 	%f17, [%rd52+-16];
	mul.wide.s32 	%rd11, %r35, 4;
	add.s64 	%rd12, %rd1, %rd11;
	ld.global.f32 	%f18, [%rd12];
	fma.rn.f32 	%f19, %f17, %f18, %f67;
	ld.global.f32 	%f20, [%rd52+-12];
	add.s64 	%rd14, %rd12, %rd13;
	ld.global.f32 	%f21, [%rd14];
	fma.rn.f32 	%f22, %f20, %f21, %f19;
	ld.global.f32 	%f23, [%rd52+-8];
	add.s64 	%rd15, %rd14, %rd13;
	ld.global.f32 	%f24, [%rd15];
	fma.rn.f32 	%f25, %f23, %f24, %f22;
	ld.global.f32 	%f26, [%rd52+-4];
	add.s64 	%rd16, %rd15, %rd13;
	ld.global.f32 	%f27, [%rd16];
	fma.rn.f32 	%f28, %f26, %f27, %f25;
	ld.global.f32 	%f29, [%rd52];
	add.s64 	%rd17, %rd16, %rd13;
	ld.global.f32 	%f30, [%rd17];
	fma.rn.f32 	%f31, %f29, %f30, %f28;
	ld.global.f32 	%f32, [%rd52+4];
	add.s64 	%rd18, %rd17, %rd13;
	ld.global.f32 	%f33, [%rd18];
	fma.rn.f32 	%f34, %f32, %f33, %f31;
	ld.global.f32 	%f35, [%rd52+8];
	add.s64 	%rd19, %rd18, %rd13;
	ld.global.f32 	%f36, [%rd19];
	fma.rn.f32 	%f37, %f35, %f36, %f34;
	ld.global.f32 	%f38, [%rd52+12];
	add.s64 	%rd20, %rd19, %rd13;
	ld.global.f32 	%f39, [%rd20];
	fma.rn.f32 	%f67, %f38, %f39, %f37;
	add.s32 	%r36, %r36, 8;
	add.s32 	%r35, %r35, %r7;
	add.s64 	%rd52, %rd52, 32;
	setp.ne.s32 	%p6, %r36, 0;
	@%p6 bra 	$L__BB0_4;
$L__BB0_5:
	setp.eq.s32 	%p7, %r4, 0;
	@%p7 bra 	$L__BB0_13;
	and.b32  	%r13, %r18, 3;
	setp.lt.u32 	%p8, %r4, 4;
	@%p8 bra 	$L__BB0_8;
	add.s32 	%r27, %r38, %r3;
	mul.wide.u32 	%rd21, %r27, 4;
	add.s64 	%rd22, %rd2, %rd21;
	ld.global.f32 	%f41, [%rd22];
	mad.lo.s32 	%r28, %r38, %r19, %r2;
	mul.wide.s32 	%rd23, %r28, 4;
	add.s64 	%rd24, %rd1, %rd23;
	ld.global.f32 	%f42, [%rd24];
	fma.rn.f32 	%f43, %f41, %f42, %f67;
	cvt.u64.u32 	%rd25, %r3;
	cvt.u64.u32 	%rd26, %r38;
	add.s64 	%rd27, %rd26, %rd25;
	shl.b64 	%rd28, %rd27, 2;
	add.s64 	%rd29, %rd2, %rd28;
	ld.global.f32 	%f44, [%rd29+4];
	mul.wide.s32 	%rd30, %r19, 4;
	add.s64 	%rd31, %rd24, %rd30;
	ld.global.f32 	%f45, [%rd31];
	fma.rn.f32 	%f46, %f44, %f45, %f43;
	ld.global.f32 	%f47, [%rd29+8];
	add.s64 	%rd32, %rd31, %rd30;
	ld.global.f32 	%f48, [%rd32];
	fma.rn.f32 	%f49, %f47, %f48, %f46;
	ld.global.f32 	%f50, [%rd29+12];
	add.s64 	%rd33, %rd32, %rd30;
	ld.global.f32 	%f51, [%rd33];
	fma.rn.f32 	%f67, %f50, %f51, %f49;
	add.s32 	%r38, %r38, 4;
$L__BB0_8:
	setp.eq.s32 	%p9, %r13, 0;
	@%p9 bra 	$L__BB0_13;
	setp.eq.s32 	%p10, %r13, 1;
	@%p10 bra 	$L__BB0_11;
	add.s32 	%r29, %r38, %r3;
	mul.wide.u32 	%rd34, %r29, 4;
	add.s64 	%rd35, %rd2, %rd34;
	ld.global.f32 	%f53, [%rd35];
	mad.lo.s32 	%r30, %r38, %r19, %r2;
	mul.wide.s32 	%rd36, %r30, 4;
	add.s64 	%rd37, %rd1, %rd36;
	ld.global.f32 	%f54, [%rd37];
	fma.rn.f32 	%f55, %f53, %f54, %f67;
	cvt.u64.u32 	%rd38, %r3;
	cvt.u64.u32 	%rd39, %r38;
	add.s64 	%rd40, %rd39, %rd38;
	shl.b64 	%rd41, %rd40, 2;
	add.s64 	%rd42, %rd2, %rd41;
	ld.global.f32 	%f56, [%rd42+4];
	mul.wide.s32 	%rd43, %r19, 4;
	add.s64 	%rd44, %rd37, %rd43;
	ld.global.f32 	%f57, [%rd44];
	fma.rn.f32 	%f67, %f56, %f57, %f55;
	add.s32 	%r38, %r38, 2;
$L__BB0_11:
	and.b32  	%r31, %r18, 1;
	setp.eq.b32 	%p11, %r31, 1;
	not.pred 	%p12, %p11;
	@%p12 bra 	$L__BB0_13;
	add.s32 	%r32, %r38, %r3;
	mul.wide.u32 	%rd45, %r32, 4;
	add.s64 	%rd46, %rd2, %rd45;
	ld.global.f32 	%f58, [%rd46];
	mad.lo.s32 	%r33, %r38, %r19, %r2;
	mul.wide.s32 	%rd47, %r33, 4;
	add.s64 	%rd48, %rd1, %rd47;
	ld.global.f32 	%f59, [%rd48];
	fma.rn.f32 	%f67, %f58, %f59, %f67;
$L__BB0_13:
	mad.lo.s32 	%r34, %r19, %r1, %r2;
	cvta.to.global.u64 	%rd49, %rd6;
	mul.wide.s32 	%rd50, %r34, 4;
	add.s64 	%rd51, %rd49, %rd50;
	st.global.f32 	[%rd51], %f67;
$L__BB0_14:
	ret;

}


// ===== COMPILED SASS (sm_100) =====

	.target	sm_100

	.elftype	@"ET_EXEC"


//--------------------- .note.nv.tkinfo           --------------------------
	.section	.note.nv.tkinfo,"",@"SHT_NOTE"
	.sectionflags	@"SHF_NOTE_NV_TKINFO"
	.tkinfo
        /*0018*/ 	.word	0x00000002
        /*0030*/ 	.string	""
        /*0030*/ 	.string	"ptxas"
        /*0030*/ 	.string	"Cuda compilation tools, release 13.0, V13.0.88"
        /*0030*/ 	.string	"Build cuda_13.0.r13.0/compiler.36424714_0"
        /*0030*/ 	.string	"-arch sm_100 -m 64 "



//--------------------- .note.nv.cuinfo           --------------------------
	.section	.note.nv.cuinfo,"",@"SHT_NOTE"
	.sectionflags	@"SHF_NOTE_NV_CUINFO"
        /*0018*/ 	.short	0x0002
        /*001a*/ 	.short	0x0064
        /*001c*/ 	.short	0x0082
	.zero		2


//--------------------- .nv.info                  --------------------------
	.section	.nv.info,"",@"SHT_CUDA_INFO"
	.align	4


	//----- nvinfo : EIATTR_REGCOUNT
	.align		4
        /*0000*/ 	.byte	0x04, 0x2f
        /*0002*/ 	.short	(.L_1 - .L_0)
	.align		4
.L_0:
        /*0004*/ 	.word	index@(_Z7VecMultPfS_S_iii)
        /*0008*/ 	.word	0x00000020


	//----- nvinfo : EIATTR_FRAME_SIZE
	.align		4
.L_1:
        /*000c*/ 	.byte	0x04, 0x11
        /*000e*/ 	.short	(.L_3 - .L_2)
	.align		4
.L_2:
        /*0010*/ 	.word	index@(_Z7VecMultPfS_S_iii)
        /*0014*/ 	.word	0x00000000


	//----- nvinfo : EIATTR_MIN_STACK_SIZE
	.align		4
.L_3:
        /*0018*/ 	.byte	0x04, 0x12
        /*001a*/ 	.short	(.L_5 - .L_4)
	.align		4
.L_4:
        /*001c*/ 	.word	index@(_Z7VecMultPfS_S_iii)
        /*0020*/ 	.word	0x00000000
.L_5:


//--------------------- .nv.compat                --------------------------
	.section	.nv.compat,"",@"SHT_CUDA_COMPAT_INFO"
	.align	4
        /*0000*/ 	.byte	0x02, 0x09, 0x00, 0x00, 0x02, 0x02, 0x01, 0x00, 0x02, 0x05, 0x05, 0x00, 0x03, 0x07, 0x01, 0x01
        /*0010*/ 	.byte	0x02, 0x03, 0x00, 0x00, 0x02, 0x06, 0x01, 0x00, 0x04, 0x0b, 0x08, 0x00, 0x09, 0x00, 0x00, 0x00
        /*0020*/ 	.byte	0x00, 0x00, 0x00, 0x00


//--------------------- .nv.info._Z7VecMultPfS_S_iii --------------------------
	.section	.nv.info._Z7VecMultPfS_S_iii,"",@"SHT_CUDA_INFO"
	.sectionflags	@""
	.align	4


	//----- nvinfo : EIATTR_CUDA_API_VERSION
	.align		4
        /*0000*/ 	.byte	0x04, 0x37
        /*0002*/ 	.short	(.L_7 - .L_6)
.L_6:
        /*0004*/ 	.word	0x00000082


	//----- nvinfo : EIATTR_KPARAM_INFO
	.align		4
.L_7:
        /*0008*/ 	.byte	0x04, 0x17
        /*000a*/ 	.short	(.L_9 - .L_8)
.L_8:
        /*000c*/ 	.word	0x00000000
        /*0010*/ 	.short	0x0005
        /*0012*/ 	.short	0x0020
        /*0014*/ 	.byte	0x00, 0xf0, 0x11, 0x00


	//----- nvinfo : EIATTR_KPARAM_INFO
	.align		4
.L_9:
        /*0018*/ 	.byte	0x04, 0x17
        /*001a*/ 	.short	(.L_11 - .L_10)
.L_10:
        /*001c*/ 	.word	0x00000000
        /*0020*/ 	.short	0x0004
        /*0022*/ 	.short	0x001c
        /*0024*/ 	.byte	0x00, 0xf0, 0x11, 0x00


	//----- nvinfo : EIATTR_KPARAM_INFO
	.align		4
.L_11:
        /*0028*/ 	.byte	0x04, 0x17
        /*002a*/ 	.short	(.L_13 - .L_12)
.L_12:
        /*002c*/ 	.word	0x00000000
        /*0030*/ 	.short	0x0003
        /*0032*/ 	.short	0x0018
        /*0034*/ 	.byte	0x00, 0xf0, 0x11, 0x00


	//----- nvinfo : EIATTR_KPARAM_INFO
	.align		4
.L_13:
        /*0038*/ 	.byte	0x04, 0x17
        /*003a*/ 	.short	(.L_15 - .L_14)
.L_14:
        /*003c*/ 	.word	0x00000000
        /*0040*/ 	.short	0x0002
        /*0042*/ 	.short	0x0010
        /*0044*/ 	.byte	0x00, 0xf5, 0x21, 0x00


	//----- nvinfo : EIATTR_KPARAM_INFO
	.align		4
.L_15:
        /*0048*/ 	.byte	0x04, 0x17
        /*004a*/ 	.short	(.L_17 - .L_16)
.L_16:
        /*004c*/ 	.word	0x00000000
        /*0050*/ 	.short	0x0001
        /*0052*/ 	.short	0x0008
        /*0054*/ 	.byte	0x00, 0xf5, 0x21, 0x00


	//----- nvinfo : EIATTR_KPARAM_INFO
	.align		4
.L_17:
        /*0058*/ 	.byte	0x04, 0x17
        /*005a*/ 	.short	(.L_19 - .L_18)
.L_18:
        /*005c*/ 	.word	0x00000000
        /*0060*/ 	.short	0x0000
        /*0062*/ 	.short	0x0000
        /*0064*/ 	.byte	0x00, 0xf5, 0x21, 0x00


	//----- nvinfo : EIATTR_SPARSE_MMA_MASK
	.align		4
.L_19:
        /*0068*/ 	.byte	0x03, 0x50
        /*006a*/ 	.short	0x0000


	//----- nvinfo : EIATTR_MAXREG_COUNT
	.align		4
        /*006c*/ 	.byte	0x03, 0x1b
        /*006e*/ 	.short	0x00ff


	//----- nvinfo : EIATTR_MERCURY_ISA_VERSION
	.align		4
        /*0070*/ 	.byte	0x03, 0x5f
        /*0072*/ 	.short	0x0101


	//----- nvinfo : EIATTR_VRC_CTA_INIT_COUNT
	.align		4
        /*0074*/ 	.byte	0x02, 0x4a
	.zero		1
	.zero		1


	//----- nvinfo : EIATTR_EXIT_INSTR_OFFSETS
	.align		4
        /*0078*/ 	.byte	0x04, 0x1c
        /*007a*/ 	.short	(.L_21 - .L_20)


	//   ....[0]....
.L_20:
        /*007c*/ 	.word	0x000000b0


	//   ....[1]....
        /*0080*/ 	.word	0x00000920


	//----- nvinfo : EIATTR_CBANK_PARAM_SIZE
	.align		4
.L_21:
        /*0084*/ 	.byte	0x03, 0x19
        /*0086*/ 	.short	0x0024


	//----- nvinfo : EIATTR_PARAM_CBANK
	.align		4
        /*0088*/ 	.byte	0x04, 0x0a
        /*008a*/ 	.short	(.L_23 - .L_22)
	.align		4
.L_22:
        /*008c*/ 	.word	index@(.nv.constant0._Z7VecMultPfS_S_iii)
        /*0090*/ 	.short	0x0380
        /*0092*/ 	.short	0x0024


	//----- nvinfo : EIATTR_SW_WAR
	.align		4
.L_23:
        /*0094*/ 	.byte	0x04, 0x36
        /*0096*/ 	.short	(.L_25 - .L_24)
.L_24:
        /*0098*/ 	.word	0x00000008
.L_25:


//--------------------- .nv.callgraph             --------------------------
	.section	.nv.callgraph,"",@"SHT_CUDA_CALLGRAPH"
	.align	4
	.sectionentsize	8
	.align		4
        /*0000*/ 	.word	0x00000000
	.align		4
        /*0004*/ 	.word	0xffffffff
	.align		4
        /*0008*/ 	.word	0x00000000
	.align		4
        /*000c*/ 	.word	0xfffffffe
	.align		4
        /*0010*/ 	.word	0x00000000
	.align		4
        /*0014*/ 	.word	0xfffffffd
	.align		4
        /*0018*/ 	.word	0x00000000
	.align		4
        /*001c*/ 	.word	0xfffffffc


//--------------------- .text._Z7VecMultPfS_S_iii --------------------------
	.section	.text._Z7VecMultPfS_S_iii,"ax",@progbits
	.align	128
        .global         _Z7VecMultPfS_S_iii
        .type           _Z7VecMultPfS_S_iii,@function
        .size           _Z7VecMultPfS_S_iii,(.L_x_5 - _Z7VecMultPfS_S_iii)
        .other          _Z7VecMultPfS_S_iii,@"STO_CUDA_ENTRY STV_DEFAULT"
_Z7VecMultPfS_S_iii:
.text._Z7VecMultPfS_S_iii:
[----:B------:R-:W-:Y:S01]  /*0000*/  LDC R1, c[0x0][0x37c] ;  /* 0x0000df00ff017b82 */ /* 0x000fe20000000800 */
[----:B------:R-:W0:Y:S07]  /*0010*/  S2R R3, SR_TID.X ;  /* 0x0000000000037919 */ /* 0x000e2e0000002100 */
[----:B------:R-:W1:Y:S01]  /*0020*/  LDC R17, c[0x0][0x364] ;  /* 0x0000d900ff117b82 */ /* 0x000e620000000800 */
[----:B------:R-:W1:Y:S07]  /*0030*/  S2R R2, SR_TID.Y ;  /* 0x0000000000027919 */ /* 0x000e6e0000002200 */
[----:B------:R-:W0:Y:S08]  /*0040*/  S2UR UR5, SR_CTAID.X ;  /* 0x00000000000579c3 */ /* 0x000e300000002500 */
[----:B------:R-:W0:Y:S08]  /*0050*/  LDC R0, c[0x0][0x360] ;  /* 0x0000d800ff007b82 */ /* 0x000e300000000800 */
[----:B------:R-:W1:Y:S01]  /*0060*/  S2UR UR4, SR_CTAID.Y ;  /* 0x00000000000479c3 */ /* 0x000e620000002600 */
[----:B0-----:R-:W-:-:S05]  /*0070*/  IMAD R0, R0, UR5, R3 ;  /* 0x0000000500007c24 */ /* 0x001fca000f8e0203 */
[----:B------:R-:W-:Y:S01]  /*0080*/  ISETP.GT.AND P0, PT, R0, 0x4, PT ;  /* 0x000000040000780c */ /* 0x000fe20003f04270 */
[----:B-1----:R-:W-:-:S05]  /*0090*/  IMAD R17, R17, UR4, R2 ;  /* 0x0000000411117c24 */ /* 0x002fca000f8e0202 */
[----:B------:R-:W-:-:S13]  /*00a0*/  ISETP.GT.U32.OR P0, PT, R17, 0x3, P0 ;  /* 0x000000031100780c */ /* 0x000fda0000704470 */
[----:B------:R-:W-:Y:S05]  /*00b0*/  @P0 EXIT ;  /* 0x000000000000094d */ /* 0x000fea0003800000 */
[----:B------:R-:W0:Y:S01]  /*00c0*/  LDC R16, c[0x0][0x39c] ;  /* 0x0000e700ff107b82 */ /* 0x000e220000000800 */
[----:B------:R-:W1:Y:S01]  /*00d0*/  LDCU.64 UR4, c[0x0][0x358] ;  /* 0x00006b00ff0477ac */ /* 0x000e620008000a00 */
[----:B------:R-:W-:Y:S01]  /*00e0*/  HFMA2 R29, -RZ, RZ, 0, 0 ;  /* 0x00000000ff1d7431 */ /* 0x000fe200000001ff */
[----:B0-----:R-:W-:-:S13]  /*00f0*/  ISETP.GE.AND P0, PT, R16, 0x1, PT ;  /* 0x000000011000780c */ /* 0x001fda0003f06270 */
[----:B-1----:R-:W-:Y:S05]  /*0100*/  @!P0 BRA `(.L_x_0) ;  /* 0x0000000400f08947 */ /* 0x002fea0003800000 */
[C---:B------:R-:W-:Y:S01]  /*0110*/  ISETP.GE.U32.AND P1, PT, R16.reuse, 0x8, PT ;  /* 0x000000081000780c */ /* 0x040fe20003f26070 */
[----:B------:R-:W-:Y:S01]  /*0120*/  IMAD R19, R17, R16, RZ ;  /* 0x0000001011137224 */ /* 0x000fe200078e02ff */
[----:B------:R-:W-:Y:S02]  /*0130*/  LOP3.LUT R24, R16, 0x7, RZ, 0xc0, !PT ;  /* 0x0000000710187812 */ /* 0x000fe400078ec0ff */
[----:B------:R-:W-:Y:S02]  /*0140*/  MOV R29, RZ ;  /* 0x000000ff001d7202 */ /* 0x000fe40000000f00 */
[----:B------:R-:W-:Y:S02]  /*0150*/  ISETP.NE.AND P0, PT, R24, RZ, PT ;  /* 0x000000ff1800720c */ /* 0x000fe40003f05270 */
[----:B------:R-:W-:-:S05]  /*0160*/  MOV R20, RZ ;  /* 0x000000ff00147202 */ /* 0x000fca0000000f00 */
[----:B------:R-:W-:Y:S06]  /*0170*/  @!P1 BRA `(.L_x_1) ;  /* 0x0000000000c89947 */ /* 0x000fec0003800000 */
[----:B------:R-:W0:Y:S01]  /*0180*/  LDC.64 R2, c[0x0][0x380] ;  /* 0x0000e000ff027b82 */ /* 0x000e220000000a00 */
[----:B------:R-:W-:Y:S02]  /*0190*/  LOP3.LUT R20, R16, 0x7ffffff8, RZ, 0xc0, !PT ;  /* 0x7ffffff810147812 */ /* 0x000fe400078ec0ff */
[----:B------:R-:W-:Y:S02]  /*01a0*/  MOV R29, RZ ;  /* 0x000000ff001d7202 */ /* 0x000fe40000000f00 */
[----:B------:R-:W-:Y:S02]  /*01b0*/  MOV R21, R0 ;  /* 0x0000000000157202 */ /* 0x000fe40000000f00 */
[----:B------:R-:W-:Y:S01]  /*01c0*/  IADD3 R18, PT, PT, -R20, RZ, RZ ;  /* 0x000000ff14127210 */ /* 0x000fe20007ffe1ff */
[----:B0-----:R-:W-:-:S03]  /*01d0*/  IMAD.WIDE.U32 R2, R19, 0x4, R2 ;  /* 0x0000000413027825 */ /* 0x001fc600078e0002 */
[----:B------:R-:W-:-:S04]  /*01e0*/  IADD3 R5, P1, PT, R2, 0x10, RZ ;  /* 0x0000001002057810 */ /* 0x000fc80007f3e0ff */
[----:B------:R-:W-:-:S09]  /*01f0*/  IADD3.X R4, PT, PT, RZ, R3, RZ, P1, !PT ;  /* 0x00000003ff047210 */ /* 0x000fd20000ffe4ff */
.L_x_2:
[----:B------:R-:W0:Y:S01]  /*0200*/  LDC.64 R14, c[0x0][0x388] ;  /* 0x0000e200ff0e7b82 */ /* 0x000e220000000a00 */
[----:B------:R-:W-:Y:S02]  /*0210*/  MOV R2, R5 ;  /* 0x0000000500027202 */ /* 0x000fe40000000f00 */
[----:B------:R-:W-:-:S05]  /*0220*/  MOV R3, R4 ;  /* 0x0000000400037202 */ /* 0x000fca0000000f00 */
[----:B------:R-:W2:Y:S01]  /*0230*/  LDG.E R12, desc[UR4][R2.64+-0x10] ;  /* 0xfffff004020c7981 */ /* 0x000ea2000c1e1900 */
[----:B------:R-:W1:Y:S03]  /*0240*/  LDC R23, c[0x0][0x3a0] ;  /* 0x0000e800ff177b82 */ /* 0x000e660000000800 */
[----:B------:R-:W3:Y:S04]  /*0250*/  LDG.E R22, desc[UR4][R2.64+-0xc] ;  /* 0xfffff40402167981 */ /* 0x000ee8000c1e1900 */
[----:B------:R-:W4:Y:S04]  /*0260*/  LDG.E R27, desc[UR4][R2.64+-0x8] ;  /* 0xfffff804021b7981 */ /* 0x000f28000c1e1900 */
[----:B------:R-:W5:Y:S01]  /*0270*/  LDG.E R26, desc[UR4][R2.64+-0x4] ;  /* 0xfffffc04021a7981 */ /* 0x000f62000c1e1900 */
[----:B0-----:R-:W-:-:S05]  /*0280*/  IMAD.WIDE R14, R21, 0x4, R14 ;  /* 0x00000004150e7825 */ /* 0x001fca00078e020e */
[----:B------:R1:W2:Y:S02]  /*0290*/  LDG.E R13, desc[UR4][R14.64] ;  /* 0x000000040e0d7981 */ /* 0x0002a4000c1e1900 */
[----:B-1----:R-:W-:-:S05]  /*02a0*/  IMAD.WIDE R14, R23, 0x4, R14 ;  /* 0x00000004170e7825 */ /* 0x002fca00078e020e */
[----:B------:R0:W3:Y:S01]  /*02b0*/  LDG.E R25, desc[UR4][R14.64] ;  /* 0x000000040e197981 */ /* 0x0000e2000c1e1900 */
[----:B------:R-:W-:-:S04]  /*02c0*/  IMAD.WIDE R10, R23, 0x4, R14 ;  /* 0x00000004170a7825 */ /* 0x000fc800078e020e */
[C---:B------:R-:W-:Y:S02]  /*02d0*/  IMAD.WIDE R8, R23.reuse, 0x4, R10 ;  /* 0x0000000417087825 */ /* 0x040fe400078e020a */
[----:B------:R-:W4:Y:S02]  /*02e0*/  LDG.E R10, desc[UR4][R10.64] ;  /* 0x000000040a0a7981 */ /* 0x000f24000c1e1900 */
[C---:B------:R-:W-:Y:S02]  /*02f0*/  IMAD.WIDE R4, R23.reuse, 0x4, R8 ;  /* 0x0000000417047825 */ /* 0x040fe400078e0208 */
[----:B------:R-:W5:Y:S02]  /*0300*/  LDG.E R9, desc[UR4][R8.64] ;  /* 0x0000000408097981 */ /* 0x000f64000c1e1900 */
[C---:B------:R-:W-:Y:S02]  /*0310*/  IMAD.WIDE R6, R23.reuse, 0x4, R4 ;  /* 0x0000000417067825 */ /* 0x040fe400078e0204 */
[----:B------:R-:W5:Y:S04]  /*0320*/  LDG.E R11, desc[UR4][R2.64+0x4] ;  /* 0x00000404020b7981 */ /* 0x000f68000c1e1900 */
[----:B------:R-:W5:Y:S04]  /*0330*/  LDG.E R4, desc[UR4][R4.64] ;  /* 0x0000000404047981 */ /* 0x000f68000c1e1900 */
[----:B------:R-:W5:Y:S04]  /*0340*/  LDG.E R8, desc[UR4][R2.64+0xc] ;  /* 0x00000c0402087981 */ /* 0x000f68000c1e1900 */
[----:B------:R-:W5:Y:S01]  /*0350*/  LDG.E R5, desc[UR4][R2.64] ;  /* 0x0000000402057981 */ /* 0x000f62000c1e1900 */
[----:B--2---:R-:W-:Y:S01]  /*0360*/  FFMA R29, R12, R13, R29 ;  /* 0x0000000d0c1d7223 */ /* 0x004fe2000000001d */
[----:B------:R-:W-:-:S02]  /*0370*/  IMAD.WIDE R12, R23, 0x4, R6 ;  /* 0x00000004170c7825 */ /* 0x000fc400078e0206 */
[----:B------:R-:W2:Y:S02]  /*0380*/  LDG.E R6, desc[UR4][R6.64] ;  /* 0x0000000406067981 */ /* 0x000ea4000c1e1900 */
[----:B0-----:R-:W-:Y:S02]  /*0390*/  IMAD.WIDE R14, R23, 0x4, R12 ;  /* 0x00000004170e7825 */ /* 0x001fe400078e020c */
[----:B------:R-:W2:Y:S04]  /*03a0*/  LDG.E R28, desc[UR4][R12.64] ;  /* 0x000000040c1c7981 */ /* 0x000ea8000c1e1900 */
[----:B------:R-:W2:Y:S04]  /*03b0*/  LDG.E R7, desc[UR4][R2.64+0x8] ;  /* 0x0000080402077981 */ /* 0x000ea8000c1e1900 */
[----:B------:R-:W2:Y:S01]  /*03c0*/  LDG.E R15, desc[UR4][R14.64] ;  /* 0x000000040e0f7981 */ /* 0x000ea2000c1e1900 */
[----:B---3--:R-:W-:Y:S01]  /*03d0*/  FFMA R22, R22, R25, R29 ;  /* 0x0000001916167223 */ /* 0x008fe2000000001d */
[----:B------:R-:W-:-:S03]  /*03e0*/  IADD3 R18, PT, PT, R18, 0x8, RZ ;  /* 0x0000000812127810 */ /* 0x000fc60007ffe0ff */
[----:B----4-:R-:W-:Y:S01]  /*03f0*/  FFMA R27, R27, R10, R22 ;  /* 0x0000000a1b1b7223 */ /* 0x010fe20000000016 */
[----:B------:R-:W-:-:S03]  /*0400*/  ISETP.NE.AND P1, PT, R18, RZ, PT ;  /* 0x000000ff1200720c */ /* 0x000fc60003f25270 */
[----:B-----5:R-:W-:Y:S01]  /*0410*/  FFMA R26, R26, R9, R27 ;  /* 0x000000091a1a7223 */ /* 0x020fe2000000001b */
[----:B------:R-:W-:-:S03]  /*0420*/  LEA R21, R23, R21, 0x3 ;  /* 0x0000001517157211 */ /* 0x000fc600078e18ff */
[----:B------:R-:W-:Y:S01]  /*0430*/  FFMA R4, R5, R4, R26 ;  /* 0x0000000405047223 */ /* 0x000fe2000000001a */
[----:B------:R-:W-:-:S03]  /*0440*/  IADD3 R5, P2, PT, R2, 0x20, RZ ;  /* 0x0000002002057810 */ /* 0x000fc60007f5e0ff */
[----:B--2---:R-:W-:-:S04]  /*0450*/  FFMA R4, R11, R6, R4 ;  /* 0x000000060b047223 */ /* 0x004fc80000000004 */
[----:B------:R-:W-:Y:S01]  /*0460*/  FFMA R7, R7, R28, R4 ;  /* 0x0000001c07077223 */ /* 0x000fe20000000004 */
[----:B------:R-:W-:-:S03]  /*0470*/  IADD3.X R4, PT, PT, RZ, R3, RZ, P2, !PT ;  /* 0x00000003ff047210 */ /* 0x000fc600017fe4ff */
[----:B------:R-:W-:Y:S01]  /*0480*/  FFMA R29, R8, R15, R7 ;  /* 0x0000000f081d7223 */ /* 0x000fe20000000007 */
[----:B------:R-:W-:Y:S06]  /*0490*/  @P1 BRA `(.L_x_2) ;  /* 0xfffffffc00581947 */ /* 0x000fec000383ffff */
.L_x_1:
[----:B------:R-:W-:Y:S05]  /*04a0*/  @!P0 BRA `(.L_x_0) ;  /* 0x0000000400088947 */ /* 0x000fea0003800000 */
[----:B------:R-:W-:Y:S02]  /*04b0*/  ISETP.GE.U32.AND P1, PT, R24, 0x4, PT ;  /* 0x000000041800780c */ /* 0x000fe40003f26070 */
[----:B------:R-:W-:-:S04]  /*04c0*/  LOP3.LUT R14, R16, 0x3, RZ, 0xc0, !PT ;  /* 0x00000003100e7812 */ /* 0x000fc800078ec0ff */
[----:B------:R-:W-:-:S07]  /*04d0*/  ISETP.NE.AND P0, PT, R14, RZ, PT ;  /* 0x000000ff0e00720c */ /* 0x000fce0003f05270 */
[----:B------:R-:W-:Y:S06]  /*04e0*/  @!P1 BRA `(.L_x_3) ;  /* 0x0000000000709947 */ /* 0x000fec0003800000 */
[----:B------:R-:W0:Y:S01]  /*04f0*/  LDC R11, c[0x0][0x3a0] ;  /* 0x0000e800ff0b7b82 */ /* 0x000e220000000800 */
[----:B------:R-:W1:Y:S01]  /*0500*/  LDCU.64 UR6, c[0x0][0x380] ;  /* 0x00007000ff0677ac */ /* 0x000e620008000a00 */
[CC--:B------:R-:W-:Y:S02]  /*0510*/  IADD3 R3, PT, PT, R19.reuse, R20.reuse, RZ ;  /* 0x0000001413037210 */ /* 0x0c0fe40007ffe0ff */
[----:B------:R-:W-:-:S04]  /*0520*/  IADD3 R8, P1, PT, R19, R20, RZ ;  /* 0x0000001413087210 */ /* 0x000fc80007f3e0ff */
[----:B------:R-:W2:Y:S08]  /*0530*/  LDC.64 R4, c[0x0][0x388] ;  /* 0x0000e200ff047b82 */ /* 0x000eb00000000a00 */
[----:B------:R-:W3:Y:S01]  /*0540*/  LDC.64 R12, c[0x0][0x380] ;  /* 0x0000e000ff0c7b82 */ /* 0x000ee20000000a00 */
[----:B0-----:R-:W-:-:S04]  /*0550*/  IMAD R7, R20, R11, R0 ;  /* 0x0000000b14077224 */ /* 0x001fc800078e0200 */
[----:B--2---:R-:W-:-:S04]  /*0560*/  IMAD.WIDE R4, R7, 0x4, R4 ;  /* 0x0000000407047825 */ /* 0x004fc800078e0204 */
[----:B------:R-:W-:Y:S02]  /*0570*/  IMAD.WIDE R6, R11, 0x4, R4 ;  /* 0x000000040b067825 */ /* 0x000fe400078e0204 */
[----:B------:R-:W2:Y:S02]  /*0580*/  LDG.E R4, desc[UR4][R4.64] ;  /* 0x0000000404047981 */ /* 0x000ea4000c1e1900 */
[----:B---3--:R-:W-:Y:S01]  /*0590*/  IMAD.WIDE.U32 R12, R3, 0x4, R12 ;  /* 0x00000004030c7825 */ /* 0x008fe200078e000c */
[----:B------:R-:W-:Y:S02]  /*05a0*/  IADD3.X R3, PT, PT, RZ, RZ, RZ, P1, !PT ;  /* 0x000000ffff037210 */ /* 0x000fe40000ffe4ff */
[----:B-1----:R-:W-:-:S03]  /*05b0*/  LEA R2, P1, R8, UR6, 0x2 ;  /* 0x0000000608027c11 */ /* 0x002fc6000f8210ff */
[----:B------:R-:W2:Y:S01]  /*05c0*/  LDG.E R12, desc[UR4][R12.64] ;  /* 0x000000040c0c7981 */ /* 0x000ea2000c1e1900 */
[----:B------:R-:W-:Y:S01]  /*05d0*/  LEA.HI.X R3, R8, UR7, R3, 0x2, P1 ;  /* 0x0000000708037c11 */ /* 0x000fe200088f1403 */
[C---:B------:R-:W-:Y:S02]  /*05e0*/  IMAD.WIDE R8, R11.reuse, 0x4, R6 ;  /* 0x000000040b087825 */ /* 0x040fe400078e0206 */
[----:B------:R-:W3:Y:S04]  /*05f0*/  LDG.E R6, desc[UR4][R6.64] ;  /* 0x0000000406067981 */ /* 0x000ee8000c1e1900 */
[----:B------:R-:W3:Y:S01]  /*0600*/  LDG.E R18, desc[UR4][R2.64+0x4] ;  /* 0x0000040402127981 */ /* 0x000ee2000c1e1900 */
[----:B------:R-:W-:-:S03]  /*0610*/  IMAD.WIDE R10, R11, 0x4, R8 ;  /* 0x000000040b0a7825 */ /* 0x000fc600078e0208 */
[----:B------:R-:W4:Y:S04]  /*0620*/  LDG.E R21, desc[UR4][R8.64] ;  /* 0x0000000408157981 */ /* 0x000f28000c1e1900 */
[----:B------:R-:W4:Y:S04]  /*0630*/  LDG.E R15, desc[UR4][R2.64+0x8] ;  /* 0x00000804020f7981 */ /* 0x000f28000c1e1900 */
[----:B------:R-:W5:Y:S04]  /*0640*/  LDG.E R22, desc[UR4][R2.64+0xc] ;  /* 0x00000c0402167981 */ /* 0x000f68000c1e1900 */
[----:B------:R-:W5:Y:S01]  /*0650*/  LDG.E R10, desc[UR4][R10.64] ;  /* 0x000000040a0a7981 */ /* 0x000f62000c1e1900 */
[----:B------:R-:W-:Y:S01]  /*0660*/  IADD3 R20, PT, PT, R20, 0x4, RZ ;  /* 0x0000000414147810 */ /* 0x000fe20007ffe0ff */
[----:B--2---:R-:W-:-:S04]  /*0670*/  FFMA R29, R12, R4, R29 ;  /* 0x000000040c1d7223 */ /* 0x004fc8000000001d */
[----:B---3--:R-:W-:-:S04]  /*0680*/  FFMA R18, R18, R6, R29 ;  /* 0x0000000612127223 */ /* 0x008fc8000000001d */
[----:B----4-:R-:W-:-:S04]  /*0690*/  FFMA R15, R15, R21, R18 ;  /* 0x000000150f0f7223 */ /* 0x010fc80000000012 */
[----:B-----5:R-:W-:-:S07]  /*06a0*/  FFMA R29, R22, R10, R15 ;  /* 0x0000000a161d7223 */ /* 0x020fce000000000f */
.L_x_3:
[----:B------:R-:W-:Y:S05]  /*06b0*/  @!P0 BRA `(.L_x_0) ;  /* 0x0000000000848947 */ /* 0x000fea0003800000 */
[----:B------:R-:W-:Y:S01]  /*06c0*/  ISETP.NE.AND P1, PT, R14, 0x1, PT ;  /* 0x000000010e00780c */ /* 0x000fe20003f25270 */
[----:B------:R-:W0:Y:S01]  /*06d0*/  LDC.64 R8, c[0x0][0x388] ;  /* 0x0000e200ff087b82 */ /* 0x000e220000000a00 */
[----:B------:R-:W-:-:S04]  /*06e0*/  LOP3.LUT R16, R16, 0x1, RZ, 0xc0, !PT ;  /* 0x0000000110107812 */ /* 0x000fc800078ec0ff */
[----:B------:R-:W-:-:S03]  /*06f0*/  ISETP.NE.U32.AND P0, PT, R16, 0x1, PT ;  /* 0x000000011000780c */ /* 0x000fc60003f05070 */
[----:B------:R-:W1:Y:S04]  /*0700*/  LDC.64 R10, c[0x0][0x380] ;  /* 0x0000e000ff0a7b82 */ /* 0x000e680000000a00 */
[CC--:B------:R-:W-:Y:S02]  /*0710*/  @P1 IADD3 R12, P2, PT, R19.reuse, R20.reuse, RZ ;  /* 0x00000014130c1210 */ /* 0x0c0fe40007f5e0ff */
[----:B------:R-:W-:Y:S02]  /*0720*/  @P1 IADD3 R21, PT, PT, R19, R20, RZ ;  /* 0x0000001413151210 */ /* 0x000fe40007ffe0ff */
[----:B------:R-:W2:Y:S01]  /*0730*/  @P1 LDC R15, c[0x0][0x3a0] ;  /* 0x0000e800ff0f1b82 */ /* 0x000ea20000000800 */
[----:B------:R-:W-:-:S07]  /*0740*/  @P1 IADD3.X R14, PT, PT, RZ, RZ, RZ, P2, !PT ;  /* 0x000000ffff0e1210 */ /* 0x000fce00017fe4ff */
[----:B------:R-:W3:Y:S08]  /*0750*/  @P1 LDC.64 R6, c[0x0][0x380] ;  /* 0x0000e000ff061b82 */ /* 0x000ef00000000a00 */
[----:B------:R-:W4:Y:S01]  /*0760*/  @!P0 LDC R13, c[0x0][0x3a0] ;  /* 0x0000e800ff0d8b82 */ /* 0x000f220000000800 */
[----:B-1----:R-:W-:-:S06]  /*0770*/  @P1 IMAD.WIDE.U32 R10, R21, 0x4, R10 ;  /* 0x00000004150a1825 */ /* 0x002fcc00078e000a */
[----:B------:R-:W5:Y:S01]  /*0780*/  @P1 LDG.E R10, desc[UR4][R10.64] ;  /* 0x000000040a0a1981 */ /* 0x000f62000c1e1900 */
[----:B------:R-:W1:Y:S01]  /*0790*/  LDC.64 R2, c[0x0][0x380] ;  /* 0x0000e000ff027b82 */ /* 0x000e620000000a00 */
[C---:B--2---:R-:W-:Y:S01]  /*07a0*/  @P1 IMAD R23, R20.reuse, R15, R0 ;  /* 0x0000000f14171224 */ /* 0x044fe200078e0200 */
[----:B------:R-:W-:-:S03]  /*07b0*/  @P1 IADD3 R20, PT, PT, R20, 0x2, RZ ;  /* 0x0000000214141810 */ /* 0x000fc60007ffe0ff */
[----:B0-----:R-:W-:-:S03]  /*07c0*/  @P1 IMAD.WIDE R8, R23, 0x4, R8 ;  /* 0x0000000417081825 */ /* 0x001fc600078e0208 */
[----:B------:R-:W0:Y:S01]  /*07d0*/  LDC.64 R4, c[0x0][0x388] ;  /* 0x0000e200ff047b82 */ /* 0x000e220000000a00 */
[C---:B---3--:R-:W-:Y:S02]  /*07e0*/  @P1 LEA R6, P2, R12.reuse, R6, 0x2 ;  /* 0x000000060c061211 */ /* 0x048fe400078410ff */
[----:B------:R-:W-:Y:S02]  /*07f0*/  @!P0 IADD3 R19, PT, PT, R19, R20, RZ ;  /* 0x0000001413138210 */ /* 0x000fe40007ffe0ff */
[----:B------:R-:W-:Y:S01]  /*0800*/  @P1 LEA.HI.X R7, R12, R7, R14, 0x2, P2 ;  /* 0x000000070c071211 */ /* 0x000fe200010f140e */
[----:B------:R-:W-:Y:S01]  /*0810*/  @P1 IMAD.WIDE R14, R15, 0x4, R8 ;  /* 0x000000040f0e1825 */ /* 0x000fe200078e0208 */
[----:B------:R-:W5:Y:S03]  /*0820*/  @P1 LDG.E R12, desc[UR4][R8.64] ;  /* 0x00000004080c1981 */ /* 0x000f66000c1e1900 */
[----:B----4-:R-:W-:Y:S01]  /*0830*/  @!P0 IMAD R13, R20, R13, R0 ;  /* 0x0000000d140d8224 */ /* 0x010fe200078e0200 */
[----:B------:R-:W2:Y:S04]  /*0840*/  @P1 LDG.E R7, desc[UR4][R6.64+0x4] ;  /* 0x0000040406071981 */ /* 0x000ea8000c1e1900 */
[----:B------:R-:W2:Y:S01]  /*0850*/  @P1 LDG.E R14, desc[UR4][R14.64] ;  /* 0x000000040e0e1981 */ /* 0x000ea2000c1e1900 */
[----:B-1----:R-:W-:-:S06]  /*0860*/  @!P0 IMAD.WIDE.U32 R2, R19, 0x4, R2 ;  /* 0x0000000413028825 */ /* 0x002fcc00078e0002 */
[----:B------:R-:W3:Y:S01]  /*0870*/  @!P0 LDG.E R2, desc[UR4][R2.64] ;  /* 0x0000000402028981 */ /* 0x000ee2000c1e1900 */
[----:B0-----:R-:W-:-:S06]  /*0880*/  @!P0 IMAD.WIDE R4, R13, 0x4, R4 ;  /* 0x000000040d048825 */ /* 0x001fcc00078e0204 */
[----:B------:R-:W3:Y:S01]  /*0890*/  @!P0 LDG.E R4, desc[UR4][R4.64] ;  /* 0x0000000404048981 */ /* 0x000ee2000c1e1900 */
[----:B-----5:R-:W-:-:S04]  /*08a0*/  @P1 FFMA R10, R10, R12, R29 ;  /* 0x0000000c0a0a1223 */ /* 0x020fc8000000001d */
[----:B--2---:R-:W-:-:S04]  /*08b0*/  @P1 FFMA R29, R7, R14, R10 ;  /* 0x0000000e071d1223 */ /* 0x004fc8000000000a */
[----:B---3--:R-:W-:-:S07]  /*08c0*/  @!P0 FFMA R29, R2, R4, R29 ;  /* 0x00000004021d8223 */ /* 0x008fce000000001d */
.L_x_0:
[----:B------:R-:W0:Y:S01]  /*08d0*/  LDC.64 R2, c[0x0][0x390] ;  /* 0x0000e400ff027b82 */ /* 0x000e220000000a00 */
[----:B------:R-:W1:Y:S02]  /*08e0*/  LDCU UR6, c[0x0][0x3a0] ;  /* 0x00007400ff0677ac */ /* 0x000e640008000800 */
[----:B-1----:R-:W-:-:S04]  /*08f0*/  IMAD R17, R17, UR6, R0 ;  /* 0x0000000611117c24 */ /* 0x002fc8000f8e0200 */
[----:B0-----:R-:W-:-:S05]  /*0900*/  IMAD.WIDE R2, R17, 0x4, R2 ;  /* 0x0000000411027825 */ /* 0x001fca00078e0202 */
[----:B------:R-:W-:Y:S01]  /*0910*/  STG.E desc[UR4][R2.64], R29 ;  /* 0x0000001d02007986 */ /* 0x000fe2000c101904 */
[----:B------:R-:W-:Y:S05]  /*0920*/  EXIT ;  /* 0x000000000000794d */ /* 0x000fea0003800000 */
.L_x_4:
[----:B------:R-:W-:-:S00]  /*0930*/  BRA `(.L_x_4) ;  /* 0xfffffffc00fc7947 */ /* 0x000fc0000383ffff */
[----:B------:R-:W-:-:S00]  /*0940*/  NOP ;  /* 0x0000000000007918 */ /* 0x000fc00000000000 */
        /* <DEDUP_REMOVED lines=11> */
.L_x_5:


//--------------------- .nv.shared.reserved.0     --------------------------
	.section	.nv.shared.reserved.0,"aw",@nobits
	.weak		__nv_reservedSMEM_offset_0_alias
	.size		__nv_reservedSMEM_offset_0_alias, 0, 64
	.other		__nv_reservedSMEM_offset_0_alias,@"STO_CUDA_RESERVED_SHARED STV_DEFAULT"
__nv_reservedSMEM_offset_0_alias:
	.zero		0
	.zero		64


//--------------------- .nv.constant0._Z7VecMultPfS_S_iii --------------------------
	.section	.nv.constant0._Z7VecMultPfS_S_iii,"a",@progbits
	.sectionflags	@""
	.align	4
.nv.constant0._Z7VecMultPfS_S_iii:
	.zero		932


//--------------------- SYMBOLS --------------------------

	.type		.nv.reservedSmem.offset0,@object
	.size		.nv.reservedSmem.offset0,0x4
